//
// Generated by NVIDIA NVVM Compiler
//
// Compiler Build ID: CL-36424714
// Cuda compilation tools, release 13.0, V13.0.88
// Based on NVVM 20.0.0
//

.version 9.0
.target sm_100
.address_size 64

	// .globl	_Z6matmul3matS_S_
// _ZZ6matmul3matS_S_E2As has been demoted
// _ZZ6matmul3matS_S_E2Bs has been demoted

.visible .entry _Z6matmul3matS_S_(
	.param .align 8 .b8 _Z6matmul3matS_S__param_0[24],
	.param .align 8 .b8 _Z6matmul3matS_S__param_1[24],
	.param .align 8 .b8 _Z6matmul3matS_S__param_2[24]
)
{
	.reg .pred 	%p<8>;
	.reg .b32 	%r<82>;
	.reg .b32 	%f<74>;
	.reg .b64 	%rd<71>;
	// demoted variable
	.shared .align 4 .b8 _ZZ6matmul3matS_S_E2As[16];
	// demoted variable
	.shared .align 4 .b8 _ZZ6matmul3matS_S_E2Bs[16];
	ld.param.u64 	%rd7, [_Z6matmul3matS_S__param_2+16];
	ld.param.u32 	%r44, [_Z6matmul3matS_S__param_2+8];
	ld.param.u64 	%rd6, [_Z6matmul3matS_S__param_1+16];
	ld.param.u32 	%r41, [_Z6matmul3matS_S__param_1+8];
	ld.param.u64 	%rd5, [_Z6matmul3matS_S__param_0+16];
	ld.param.u32 	%r38, [_Z6matmul3matS_S__param_0+8];
	ld.param.v2.u32 	{%r36, %r37}, [_Z6matmul3matS_S__param_0];
	mov.u32 	%r45, %ctaid.x;
	mov.u32 	%r46, %ctaid.y;
	shl.b32 	%r1, %r46, 1;
	shl.b32 	%r2, %r45, 1;
	mov.u32 	%r3, %tid.y;
	mov.u32 	%r4, %tid.x;
	shr.u32 	%r47, %r37, 31;
	add.s32 	%r48, %r37, %r47;
	shr.s32 	%r5, %r48, 1;
	setp.lt.s32 	%p1, %r37, 2;
	mov.f32 	%f73, 0f00000000;
	@%p1 bra 	$L__BB0_9;
	cvta.to.global.u64 	%rd1, %rd5;
	mul.lo.s32 	%r6, %r1, %r38;
	shl.b32 	%r8, %r41, 1;
	mad.lo.s32 	%r50, %r38, %r3, %r4;
	cvt.s64.s32 	%rd2, %r50;
	shl.b32 	%r51, %r3, 3;
	mov.u32 	%r52, _ZZ6matmul3matS_S_E2As;
	add.s32 	%r9, %r52, %r51;
	shl.b32 	%r53, %r4, 2;
	add.s32 	%r10, %r9, %r53;
	mad.lo.s32 	%r54, %r41, %r3, %r4;
	cvt.s64.s32 	%rd3, %r54;
	mov.u32 	%r55, _ZZ6matmul3matS_S_E2Bs;
	add.s32 	%r12, %r55, %r53;
	add.s32 	%r11, %r12, %r51;
	add.s32 	%r56, %r5, -1;
	setp.lt.u32 	%p2, %r56, 3;
	mov.f32 	%f73, 0f00000000;
	mov.b32 	%r81, 0;
	@%p2 bra 	$L__BB0_4;
	and.b32  	%r57, %r5, 1073741820;
	neg.s32 	%r79, %r57;
	add.s32 	%r78, %r6, 4;
	add.s32 	%r77, %r8, %r2;
	shl.b32 	%r58, %r41, 2;
	add.s32 	%r76, %r58, %r2;
	mad.lo.s32 	%r75, %r41, 6, %r2;
	mov.f32 	%f73, 0f00000000;
	mov.u32 	%r74, %r2;
$L__BB0_3:
	.pragma "nounroll";
	and.b32  	%r81, %r5, 1073741820;
	add.s32 	%r59, %r78, -4;
	cvt.s64.s32 	%rd8, %r59;
	cvt.s64.s32 	%rd9, %r74;
	add.s64 	%rd10, %rd8, %rd2;
	shl.b64 	%rd11, %rd10, 2;
	add.s64 	%rd12, %rd1, %rd11;
	ld.global.f32 	%f14, [%rd12];
	st.shared.f32 	[%r10], %f14;
	add.s64 	%rd13, %rd9, %rd3;
	cvta.to.global.u64 	%rd14, %rd6;
	shl.b64 	%rd15, %rd13, 2;
	add.s64 	%rd16, %rd14, %rd15;
	ld.global.f32 	%f15, [%rd16];
	st.shared.f32 	[%r11], %f15;
	bar.sync 	0;
	ld.shared.f32 	%f16, [%r9];
	ld.shared.f32 	%f17, [%r12];
	fma.rn.f32 	%f18, %f16, %f17, %f73;
	ld.shared.f32 	%f19, [%r9+4];
	ld.shared.f32 	%f20, [%r12+8];
	fma.rn.f32 	%f21, %f19, %f20, %f18;
	bar.sync 	0;
	add.s32 	%r60, %r78, -2;
	cvt.s64.s32 	%rd17, %r60;
	cvt.s64.s32 	%rd18, %r77;
	add.s64 	%rd19, %rd17, %rd2;
	shl.b64 	%rd20, %rd19, 2;
	add.s64 	%rd21, %rd1, %rd20;
	ld.global.f32 	%f22, [%rd21];
	st.shared.f32 	[%r10], %f22;
	add.s64 	%rd22, %rd18, %rd3;
	shl.b64 	%rd23, %rd22, 2;
	add.s64 	%rd24, %rd14, %rd23;
	ld.global.f32 	%f23, [%rd24];
	st.shared.f32 	[%r11], %f23;
	bar.sync 	0;
	ld.shared.f32 	%f24, [%r9];
	ld.shared.f32 	%f25, [%r12];
	fma.rn.f32 	%f26, %f24, %f25, %f21;
	ld.shared.f32 	%f27, [%r9+4];
	ld.shared.f32 	%f28, [%r12+8];
	fma.rn.f32 	%f29, %f27, %f28, %f26;
	bar.sync 	0;
	add.s32 	%r61, %r78, 2;
	cvt.s64.s32 	%rd25, %r78;
	cvt.s64.s32 	%rd26, %r76;
	add.s64 	%rd27, %rd25, %rd2;
	shl.b64 	%rd28, %rd27, 2;
	add.s64 	%rd29, %rd1, %rd28;
	ld.global.f32 	%f30, [%rd29];
	st.shared.f32 	[%r10], %f30;
	add.s64 	%rd30, %rd26, %rd3;
	shl.b64 	%rd31, %rd30, 2;
	add.s64 	%rd32, %rd14, %rd31;
	ld.global.f32 	%f31, [%rd32];
	st.shared.f32 	[%r11], %f31;
	bar.sync 	0;
	ld.shared.f32 	%f32, [%r9];
	ld.shared.f32 	%f33, [%r12];
	fma.rn.f32 	%f34, %f32, %f33, %f29;
	ld.shared.f32 	%f35, [%r9+4];
	ld.shared.f32 	%f36, [%r12+8];
	fma.rn.f32 	%f37, %f35, %f36, %f34;
	bar.sync 	0;
	cvt.s64.s32 	%rd33, %r61;
	cvt.s64.s32 	%rd34, %r75;
	add.s64 	%rd35, %rd33, %rd2;
	shl.b64 	%rd36, %rd35, 2;
	add.s64 	%rd37, %rd1, %rd36;
	ld.global.f32 	%f38, [%rd37];
	st.shared.f32 	[%r10], %f38;
	add.s64 	%rd38, %rd34, %rd3;
	shl.b64 	%rd39, %rd38, 2;
	add.s64 	%rd40, %rd14, %rd39;
	ld.global.f32 	%f39, [%rd40];
	st.shared.f32 	[%r11], %f39;
	bar.sync 	0;
	ld.shared.f32 	%f40, [%r9];
	ld.shared.f32 	%f41, [%r12];
	fma.rn.f32 	%f42, %f40, %f41, %f37;
	ld.shared.f32 	%f43, [%r9+4];
	ld.shared.f32 	%f44, [%r12+8];
	fma.rn.f32 	%f73, %f43, %f44, %f42;
	bar.sync 	0;
	add.s32 	%r79, %r79, 4;
	add.s32 	%r78, %r78, 8;
	shl.b32 	%r62, %r41, 3;
	add.s32 	%r77, %r77, %r62;
	add.s32 	%r76, %r76, %r62;
	add.s32 	%r75, %r75, %r62;
	add.s32 	%r74, %r74, %r62;
	setp.ne.s32 	%p3, %r79, 0;
	@%p3 bra 	$L__BB0_3;
$L__BB0_4:
	and.b32  	%r32, %r5, 3;
	setp.eq.s32 	%p4, %r32, 0;
	@%p4 bra 	$L__BB0_9;
	cvta.to.global.u64 	%rd4, %rd6;
	shl.b32 	%r33, %r41, 1;
	setp.eq.s32 	%p5, %r32, 1;
	@%p5 bra 	$L__BB0_7;
	shl.b32 	%r63, %r81, 1;
	mad.lo.s32 	%r64, %r1, %r38, %r63;
	cvt.s64.s32 	%rd41, %r64;
	mad.lo.s32 	%r65, %r33, %r81, %r2;
	cvt.s64.s32 	%rd42, %r65;
	add.s64 	%rd43, %rd41, %rd2;
	shl.b64 	%rd44, %rd43, 2;
	add.s64 	%rd45, %rd1, %rd44;
	ld.global.f32 	%f46, [%rd45];
	st.shared.f32 	[%r10], %f46;
	add.s64 	%rd46, %rd42, %rd3;
	shl.b64 	%rd47, %rd46, 2;
	add.s64 	%rd48, %rd4, %rd47;
	ld.global.f32 	%f47, [%rd48];
	st.shared.f32 	[%r11], %f47;
	bar.sync 	0;
	ld.shared.f32 	%f48, [%r9];
	ld.shared.f32 	%f49, [%r12];
	fma.rn.f32 	%f50, %f48, %f49, %f73;
	ld.shared.f32 	%f51, [%r9+4];
	ld.shared.f32 	%f52, [%r12+8];
	fma.rn.f32 	%f53, %f51, %f52, %f50;
	bar.sync 	0;
	add.s32 	%r66, %r64, 2;
	cvt.s64.s32 	%rd49, %r66;
	add.s32 	%r67, %r65, %r33;
	cvt.s64.s32 	%rd50, %r67;
	add.s64 	%rd51, %rd49, %rd2;
	shl.b64 	%rd52, %rd51, 2;
	add.s64 	%rd53, %rd1, %rd52;
	ld.global.f32 	%f54, [%rd53];
	st.shared.f32 	[%r10], %f54;
	add.s64 	%rd54, %rd50, %rd3;
	shl.b64 	%rd55, %rd54, 2;
	add.s64 	%rd56, %rd4, %rd55;
	ld.global.f32 	%f55, [%rd56];
	st.shared.f32 	[%r11], %f55;
	bar.sync 	0;
	ld.shared.f32 	%f56, [%r9];
	ld.shared.f32 	%f57, [%r12];
	fma.rn.f32 	%f58, %f56, %f57, %f53;
	ld.shared.f32 	%f59, [%r9+4];
	ld.shared.f32 	%f60, [%r12+8];
	fma.rn.f32 	%f73, %f59, %f60, %f58;
	bar.sync 	0;
	add.s32 	%r81, %r81, 2;
$L__BB0_7:
	and.b32  	%r68, %r5, 1;
	setp.eq.b32 	%p6, %r68, 1;
	not.pred 	%p7, %p6;
	@%p7 bra 	$L__BB0_9;
	shl.b32 	%r69, %r81, 1;
	mad.lo.s32 	%r70, %r1, %r38, %r69;
	cvt.s64.s32 	%rd57, %r70;
	mad.lo.s32 	%r71, %r33, %r81, %r2;
	cvt.s64.s32 	%rd58, %r71;
	add.s64 	%rd59, %rd57, %rd2;
	shl.b64 	%rd60, %rd59, 2;
	add.s64 	%rd61, %rd1, %rd60;
	ld.global.f32 	%f61, [%rd61];
	st.shared.f32 	[%r10], %f61;
	add.s64 	%rd62, %rd58, %rd3;
	shl.b64 	%rd63, %rd62, 2;
	add.s64 	%rd64, %rd4, %rd63;
	ld.global.f32 	%f62, [%rd64];
	st.shared.f32 	[%r11], %f62;
	bar.sync 	0;
	ld.shared.f32 	%f63, [%r9];
	ld.shared.f32 	%f64, [%r12];
	fma.rn.f32 	%f65, %f63, %f64, %f73;
	ld.shared.f32 	%f66, [%r9+4];
	ld.shared.f32 	%f67, [%r12+8];
	fma.rn.f32 	%f73, %f66, %f67, %f65;
	bar.sync 	0;
$L__BB0_9:
	mad.lo.s32 	%r72, %r1, %r44, %r2;
	cvt.s64.s32 	%rd65, %r72;
	cvta.to.global.u64 	%rd66, %rd7;
	mad.lo.s32 	%r73, %r44, %r3, %r4;
	cvt.s64.s32 	%rd67, %r73;
	add.s64 	%rd68, %rd65, %rd67;
	shl.b64 	%rd69, %rd68, 2;
	add.s64 	%rd70, %rd66, %rd69;
	st.global.f32 	[%rd70], %f73;
	ret;

}


// ===== COMPILED SASS (sm_100) =====

	.target	sm_100

	.elftype	@"ET_EXEC"


//--------------------- .note.nv.tkinfo           --------------------------
	.section	.note.nv.tkinfo,"",@"SHT_NOTE"
	.sectionflags	@"SHF_NOTE_NV_TKINFO"
	.tkinfo
        /*0018*/ 	.word	0x00000002
        /*0030*/ 	.string	""
        /*0030*/ 	.string	"ptxas"
        /*0030*/ 	.string	"Cuda compilation tools, release 13.0, V13.0.88"
        /*0030*/ 	.string	"Build cuda_13.0.r13.0/compiler.36424714_0"
        /*0030*/ 	.string	"-arch sm_100 -m 64 "



//--------------------- .note.nv.cuinfo           --------------------------
	.section	.note.nv.cuinfo,"",@"SHT_NOTE"
	.sectionflags	@"SHF_NOTE_NV_CUINFO"
        /*0018*/ 	.short	0x0002
        /*001a*/ 	.short	0x0064
        /*001c*/ 	.short	0x0082
	.zero		2


//--------------------- .nv.info                  --------------------------
	.section	.nv.info,"",@"SHT_CUDA_INFO"
	.align	4


	//----- nvinfo : EIATTR_REGCOUNT
	.align		4
        /*0000*/ 	.byte	0x04, 0x2f
        /*0002*/ 	.short	(.L_1 - .L_0)
	.align		4
.L_0:
        /*0004*/ 	.word	index@(_Z6matmul3matS_S_)
        /*0008*/ 	.word	0x00000020


	//----- nvinfo : EIATTR_FRAME_SIZE
	.align		4
.L_1:
        /*000c*/ 	.byte	0x04, 0x11
        /*000e*/ 	.short	(.L_3 - .L_2)
	.align		4
.L_2:
        /*0010*/ 	.word	index@(_Z6matmul3matS_S_)
        /*0014*/ 	.word	0x00000000


	//----- nvinfo : EIATTR_MIN_STACK_SIZE
	.align		4
.L_3:
        /*0018*/ 	.byte	0x04, 0x12
        /*001a*/ 	.short	(.L_5 - .L_4)
	.align		4
.L_4:
        /*001c*/ 	.word	index@(_Z6matmul3matS_S_)
        /*0020*/ 	.word	0x00000000
.L_5:


//--------------------- .nv.compat                --------------------------
	.section	.nv.compat,"",@"SHT_CUDA_COMPAT_INFO"
	.align	4
        /*0000*/ 	.byte	0x02, 0x09, 0x00, 0x00, 0x02, 0x02, 0x01, 0x00, 0x02, 0x05, 0x05, 0x00, 0x03, 0x07, 0x01, 0x01
        /*0010*/ 	.byte	0x02, 0x03, 0x00, 0x00, 0x02, 0x06, 0x01, 0x00, 0x04, 0x0b, 0x08, 0x00, 0x09, 0x00, 0x00, 0x00
        /*0020*/ 	.byte	0x00, 0x00, 0x00, 0x00


//--------------------- .nv.info._Z6matmul3matS_S_ --------------------------
	.section	.nv.info._Z6matmul3matS_S_,"",@"SHT_CUDA_INFO"
	.sectionflags	@""
	.align	4


	//----- nvinfo : EIATTR_CUDA_API_VERSION
	.align		4
        /*0000*/ 	.byte	0x04, 0x37
        /*0002*/ 	.short	(.L_7 - .L_6)
.L_6:
        /*0004*/ 	.word	0x00000082


	//----- nvinfo : EIATTR_KPARAM_INFO
	.align		4
.L_7:
        /*0008*/ 	.byte	0x04, 0x17
        /*000a*/ 	.short	(.L_9 - .L_8)
.L_8:
        /*000c*/ 	.word	0x00000000
        /*0010*/ 	.short	0x0002
        /*0012*/ 	.short	0x0030
        /*0014*/ 	.byte	0x00, 0xf0, 0x61, 0x00


	//----- nvinfo : EIATTR_KPARAM_INFO
	.align		4
.L_9:
        /*0018*/ 	.byte	0x04, 0x17
        /*001a*/ 	.short	(.L_11 - .L_10)
.L_10:
        /*001c*/ 	.word	0x00000000
        /*0020*/ 	.short	0x0001
        /*0022*/ 	.short	0x0018
        /*0024*/ 	.byte	0x00, 0xf0, 0x61, 0x00


	//----- nvinfo : EIATTR_KPARAM_INFO
	.align		4
.L_11:
        /*0028*/ 	.byte	0x04, 0x17
        /*002a*/ 	.short	(.L_13 - .L_12)
.L_12:
        /*002c*/ 	.word	0x00000000
        /*0030*/ 	.short	0x0000
        /*0032*/ 	.short	0x0000
        /*0034*/ 	.byte	0x00, 0xf0, 0x61, 0x00


	//----- nvinfo : EIATTR_SPARSE_MMA_MASK
	.align		4
.L_13:
        /*0038*/ 	.byte	0x03, 0x50
        /*003a*/ 	.short	0x0000


	//----- nvinfo : EIATTR_MAXREG_COUNT
	.align		4
        /*003c*/ 	.byte	0x03, 0x1b
        /*003e*/ 	.short	0x00ff


	//----- nvinfo : EIATTR_NUM_BARRIERS
	.align		4
        /*0040*/ 	.byte	0x02, 0x4c
        /*0042*/ 	.byte	0x01
	.zero		1


	//----- nvinfo : EIATTR_MERCURY_ISA_VERSION
	.align		4
        /*0044*/ 	.byte	0x03, 0x5f
        /*0046*/ 	.short	0x0101


	//----- nvinfo : EIATTR_VRC_CTA_INIT_COUNT
	.align		4
        /*0048*/ 	.byte	0x02, 0x4a
	.zero		1
	.zero		1


	//----- nvinfo : EIATTR_EXIT_INSTR_OFFSETS
	.align		4
        /*004c*/ 	.byte	0x04, 0x1c
        /*004e*/ 	.short	(.L_15 - .L_14)


	//   ....[0]....
.L_14:
        /*0050*/ 	.word	0x00000de0


	//----- nvinfo : EIATTR_CBANK_PARAM_SIZE
	.align		4
.L_15:
        /*0054*/ 	.byte	0x03, 0x19
        /*0056*/ 	.short	0x0048


	//----- nvinfo : EIATTR_PARAM_CBANK
	.align		4
        /*0058*/ 	.byte	0x04, 0x0a
        /*005a*/ 	.short	(.L_17 - .L_16)
	.align		4
.L_16:
        /*005c*/ 	.word	index@(.nv.constant0._Z6matmul3matS_S_)
        /*0060*/ 	.short	0x0380
        /*0062*/ 	.short	0x0048


	//----- nvinfo : EIATTR_SW_WAR
	.align		4
.L_17:
        /*0064*/ 	.byte	0x04, 0x36
        /*0066*/ 	.short	(.L_19 - .L_18)
.L_18:
        /*0068*/ 	.word	0x00000008
.L_19:


//--------------------- .nv.callgraph             --------------------------
	.section	.nv.callgraph,"",@"SHT_CUDA_CALLGRAPH"
	.align	4
	.sectionentsize	8
	.align		4
        /*0000*/ 	.word	0x00000000
	.align		4
        /*0004*/ 	.word	0xffffffff
	.align		4
        /*0008*/ 	.word	0x00000000
	.align		4
        /*000c*/ 	.word	0xfffffffe
	.align		4
        /*0010*/ 	.word	0x00000000
	.align		4
        /*0014*/ 	.word	0xfffffffd
	.align		4
        /*0018*/ 	.word	0x00000000
	.align		4
        /*001c*/ 	.word	0xfffffffc


//--------------------- .text._Z6matmul3matS_S_   --------------------------
	.section	.text._Z6matmul3matS_S_,"ax",@progbits
	.align	128
        .global         _Z6matmul3matS_S_
        .type           _Z6matmul3matS_S_,@function
        .size           _Z6matmul3matS_S_,(.L_x_5 - _Z6matmul3matS_S_)
        .other          _Z6matmul3matS_S_,@"STO_CUDA_ENTRY STV_DEFAULT"
_Z6matmul3matS_S_:
.text._Z6matmul3matS_S_:
[----:B------:R-:W-:Y:S08]  /*0000*/  LDC R1, c[0x0][0x37c] ;  /* 0x0000df00ff017b82 */ /* 0x000ff00000000800 */
[----:B------:R-:W0:Y:S01]  /*0010*/  LDC R6, c[0x0][0x384] ;  /* 0x0000e100ff067b82 */ /* 0x000e220000000800 */
[----:B------:R-:W1:Y:S01]  /*0020*/  S2R R2, SR_CTAID.Y ;  /* 0x0000000000027919 */ /* 0x000e620000002600 */
[----:B------:R-:W2:Y:S01]  /*0030*/  LDCU.64 UR8, c[0x0][0x358] ;  /* 0x00006b00ff0877ac */ /* 0x000ea20008000a00 */
[----:B------:R-:W-:Y:S01]  /*0040*/  IMAD.MOV.U32 R23, RZ, RZ, RZ ;  /* 0x000000ffff177224 */ /* 0x000fe200078e00ff */
[----:B------:R-:W3:Y:S01]  /*0050*/  S2R R3, SR_CTAID.X ;  /* 0x0000000000037919 */ /* 0x000ee20000002500 */
[----:B------:R-:W4:Y:S01]  /*0060*/  S2R R15, SR_TID.Y ;  /* 0x00000000000f7919 */ /* 0x000f220000002200 */
[----:B------:R-:W0:Y:S02]  /*0070*/  S2R R12, SR_TID.X ;  /* 0x00000000000c7919 */ /* 0x000e240000002100 */
[----:B0-----:R-:W-:-:S02]  /*0080*/  ISETP.GE.AND P0, PT, R6, 0x2, PT ;  /* 0x000000020600780c */ /* 0x001fc40003f06270 */
[----:B------:R-:W-:Y:S01]  /*0090*/  LEA.HI R6, R6, R6, RZ, 0x1 ;  /* 0x0000000606067211 */ /* 0x000fe200078f08ff */
[----:B-1----:R-:W-:Y:S02]  /*00a0*/  IMAD.SHL.U32 R2, R2, 0x2, RZ ;  /* 0x0000000202027824 */ /* 0x002fe400078e00ff */
[----:B---3--:R-:W-:-:S08]  /*00b0*/  IMAD.SHL.U32 R3, R3, 0x2, RZ ;  /* 0x0000000203037824 */ /* 0x008fd000078e00ff */
[----:B--2-4-:R-:W-:Y:S05]  /*00c0*/  @!P0 BRA `(.L_x_0) ;  /* 0x0000000c00148947 */ /* 0x014fea0003800000 */
[----:B------:R-:W0:Y:S01]  /*00d0*/  S2UR UR6, SR_CgaCtaId ;  /* 0x00000000000679c3 */ /* 0x000e220000008800 */
[----:B------:R-:W-:Y:S01]  /*00e0*/  SHF.R.S32.HI R6, RZ, 0x1, R6 ;  /* 0x00000001ff067819 */ /* 0x000fe20000011406 */
[----:B------:R-:W-:Y:S01]  /*00f0*/  UMOV UR4, 0x400 ;  /* 0x0000040000047882 */ /* 0x000fe20000000000 */
[----:B------:R-:W-:Y:S01]  /*0100*/  IMAD.MOV.U32 R23, RZ, RZ, RZ ;  /* 0x000000ffff177224 */ /* 0x000fe200078e00ff */
[----:B------:R-:W-:Y:S02]  /*0110*/  UIADD3 UR5, UPT, UPT, UR4, 0x10, URZ ;  /* 0x0000001004057890 */ /* 0x000fe4000fffe0ff */
[----:B------:R-:W-:Y:S02]  /*0120*/  VIADD R0, R6, 0xffffffff ;  /* 0xffffffff06007836 */ /* 0x000fe40000000000 */
[----:B------:R-:W1:Y:S03]  /*0130*/  LDC R5, c[0x0][0x388] ;  /* 0x0000e200ff057b82 */ /* 0x000e660000000800 */
[----:B------:R-:W-:Y:S01]  /*0140*/  ISETP.GE.U32.AND P0, PT, R0, 0x3, PT ;  /* 0x000000030000780c */ /* 0x000fe20003f06070 */
[----:B------:R-:W-:-:S04]  /*0150*/  IMAD.MOV.U32 R0, RZ, RZ, RZ ;  /* 0x000000ffff007224 */ /* 0x000fc800078e00ff */
[----:B------:R-:W2:Y:S01]  /*0160*/  LDC R4, c[0x0][0x3a0] ;  /* 0x0000e800ff047b82 */ /* 0x000ea20000000800 */
[----:B0-----:R-:W-:Y:S02]  /*0170*/  ULEA UR4, UR6, UR4, 0x18 ;  /* 0x0000000406047291 */ /* 0x001fe4000f8ec0ff */
[----:B------:R-:W-:-:S04]  /*0180*/  ULEA UR5, UR6, UR5, 0x18 ;  /* 0x0000000506057291 */ /* 0x000fc8000f8ec0ff */
[C---:B------:R-:W-:Y:S01]  /*0190*/  LEA R8, R15.reuse, UR4, 0x3 ;  /* 0x000000040f087c11 */ /* 0x040fe2000f8e18ff */
[----:B-1----:R-:W-:Y:S01]  /*01a0*/  IMAD R7, R15, R5, R12 ;  /* 0x000000050f077224 */ /* 0x002fe200078e020c */
[----:B------:R-:W-:-:S04]  /*01b0*/  LEA R10, R12, UR5, 0x2 ;  /* 0x000000050c0a7c11 */ /* 0x000fc8000f8e10ff */
[----:B------:R-:W-:Y:S01]  /*01c0*/  SHF.R.S32.HI R11, RZ, 0x1f, R7 ;  /* 0x0000001fff0b7819 */ /* 0x000fe20000011407 */
[C---:B------:R-:W-:Y:S02]  /*01d0*/  IMAD R20, R15.reuse, 0x8, R10 ;  /* 0x000000080f147824 */ /* 0x040fe400078e020a */
[----:B--2---:R-:W-:Y:S02]  /*01e0*/  IMAD R9, R15, R4, R12 ;  /* 0x000000040f097224 */ /* 0x004fe400078e020c */
[----:B------:R-:W-:-:S03]  /*01f0*/  IMAD R12, R12, 0x4, R8 ;  /* 0x000000040c0c7824 */ /* 0x000fc600078e0208 */
[----:B------:R-:W-:Y:S01]  /*0200*/  SHF.R.S32.HI R13, RZ, 0x1f, R9 ;  /* 0x0000001fff0d7819 */ /* 0x000fe20000011409 */
[----:B------:R-:W-:Y:S06]  /*0210*/  @!P0 BRA `(.L_x_1) ;  /* 0x0000000400888947 */ /* 0x000fec0003800000 */
[----:B------:R-:W-:Y:S01]  /*0220*/  LOP3.LUT R21, R6, 0x3ffffffc, RZ, 0xc0, !PT ;  /* 0x3ffffffc06157812 */ /* 0x000fe200078ec0ff */
[----:B------:R-:W-:Y:S01]  /*0230*/  IMAD R26, R2, R5, 0x4 ;  /* 0x00000004021a7424 */ /* 0x000fe200078e0205 */
[----:B------:R-:W0:Y:S01]  /*0240*/  LDCU.64 UR6, c[0x0][0x3a8] ;  /* 0x00007500ff0677ac */ /* 0x000e220008000a00 */
[C-C-:B------:R-:W-:Y:S02]  /*0250*/  IMAD R28, R4.reuse, 0x2, R3.reuse ;  /* 0x00000002041c7824 */ /* 0x140fe400078e0203 */
[C-C-:B------:R-:W-:Y:S01]  /*0260*/  IMAD R24, R4.reuse, 0x4, R3.reuse ;  /* 0x0000000404187824 */ /* 0x140fe200078e0203 */
[----:B------:R-:W1:Y:S01]  /*0270*/  LDCU.64 UR4, c[0x0][0x390] ;  /* 0x00007200ff0477ac */ /* 0x000e620008000a00 */
[--C-:B------:R-:W-:Y:S02]  /*0280*/  IMAD R22, R4, 0x6, R3.reuse ;  /* 0x0000000604167824 */ /* 0x100fe400078e0203 */
[----:B------:R-:W-:Y:S02]  /*0290*/  IMAD.MOV.U32 R23, RZ, RZ, RZ ;  /* 0x000000ffff177224 */ /* 0x000fe400078e00ff */
[----:B------:R-:W-:-:S02]  /*02a0*/  IMAD.MOV.U32 R0, RZ, RZ, R3 ;  /* 0x000000ffff007224 */ /* 0x000fc400078e0003 */
[----:B------:R-:W-:-:S07]  /*02b0*/  IMAD.MOV R21, RZ, RZ, -R21 ;  /* 0x000000ffff157224 */ /* 0x000fce00078e0a15 */
.L_x_2:
[----:B------:R-:W-:Y:S01]  /*02c0*/  VIADD R14, R26, 0xfffffffc ;  /* 0xfffffffc1a0e7836 */ /* 0x000fe20000000000 */
[----:B------:R-:W-:-:S04]  /*02d0*/  IADD3 R15, P1, PT, R9, R0, RZ ;  /* 0x00000000090f7210 */ /* 0x000fc80007f3e0ff */
[----:B------:R-:W-:Y:S02]  /*02e0*/  IADD3 R17, P0, PT, R7, R14, RZ ;  /* 0x0000000e07117210 */ /* 0x000fe40007f1e0ff */
[----:B------:R-:W-:Y:S02]  /*02f0*/  LEA.HI.X.SX32 R16, R0, R13, 0x1, P1 ;  /* 0x0000000d00107211 */ /* 0x000fe400008f0eff */
[----:B------:R-:W-:Y:S02]  /*0300*/  LEA.HI.X.SX32 R25, R14, R11, 0x1, P0 ;  /* 0x0000000b0e197211 */ /* 0x000fe400000f0eff */
[----:B0-----:R-:W-:Y:S02]  /*0310*/  LEA R18, P1, R15, UR6, 0x2 ;  /* 0x000000060f127c11 */ /* 0x001fe4000f8210ff */
[----:B-1----:R-:W-:Y:S02]  /*0320*/  LEA R14, P0, R17, UR4, 0x2 ;  /* 0x00000004110e7c11 */ /* 0x002fe4000f8010ff */
[----:B------:R-:W-:-:S02]  /*0330*/  LEA.HI.X R19, R15, UR7, R16, 0x2, P1 ;  /* 0x000000070f137c11 */ /* 0x000fc400088f1410 */
[----:B------:R-:W-:-:S04]  /*0340*/  LEA.HI.X R15, R17, UR5, R25, 0x2, P0 ;  /* 0x00000005110f7c11 */ /* 0x000fc800080f1419 */
[----:B------:R-:W2:Y:S04]  /*0350*/  LDG.E R19, desc[UR8][R18.64] ;  /* 0x0000000812137981 */ /* 0x000ea8000c1e1900 */
[----:B------:R0:W3:Y:S01]  /*0360*/  LDG.E R25, desc[UR8][R14.64] ;  /* 0x000000080e197981 */ /* 0x0000e2000c1e1900 */
[----:B------:R-:W-:-:S05]  /*0370*/  VIADD R29, R26, 0xfffffffe ;  /* 0xfffffffe1a1d7836 */ /* 0x000fca0000000000 */
[----:B0-----:R-:W-:-:S04]  /*0380*/  IADD3 R15, P0, PT, R7, R29, RZ ;  /* 0x0000001d070f7210 */ /* 0x001fc80007f1e0ff */
[----:B------:R-:W-:Y:S02]  /*0390*/  LEA.HI.X.SX32 R29, R29, R11, 0x1, P0 ;  /* 0x0000000b1d1d7211 */ /* 0x000fe400000f0eff */
[----:B------:R-:W-:-:S04]  /*03a0*/  LEA R14, P0, R15, UR4, 0x2 ;  /* 0x000000040f0e7c11 */ /* 0x000fc8000f8010ff */
[----:B------:R-:W-:Y:S01]  /*03b0*/  LEA.HI.X R15, R15, UR5, R29, 0x2, P0 ;  /* 0x000000050f0f7c11 */ /* 0x000fe200080f141d */
[----:B---3--:R0:W-:Y:S04]  /*03c0*/  STS [R12], R25 ;  /* 0x000000190c007388 */ /* 0x0081e80000000800 */
[----:B--2---:R1:W-:Y:S01]  /*03d0*/  STS [R20], R19 ;  /* 0x0000001314007388 */ /* 0x0043e20000000800 */
[----:B------:R-:W-:Y:S06]  /*03e0*/  BAR.SYNC.DEFER_BLOCKING 0x0 ;  /* 0x0000000000007b1d */ /* 0x000fec0000010000 */
[----:B------:R-:W-:Y:S04]  /*03f0*/  LDS R27, [R10] ;  /* 0x000000000a1b7984 */ /* 0x000fe80000000800 */
[----:B------:R-:W2:Y:S01]  /*0400*/  LDS.64 R16, [R8] ;  /* 0x0000000008107984 */ /* 0x000ea20000000a00 */
[----:B0-----:R-:W-:-:S04]  /*0410*/  IADD3 R25, P0, PT, R9, R28, RZ ;  /* 0x0000001c09197210 */ /* 0x001fc80007f1e0ff */
[----:B-1----:R-:W-:Y:S02]  /*0420*/  LEA.HI.X.SX32 R19, R28, R13, 0x1, P0 ;  /* 0x0000000d1c137211 */ /* 0x002fe400000f0eff */
[----:B------:R-:W-:-:S04]  /*0430*/  LEA R18, P0, R25, UR6, 0x2 ;  /* 0x0000000619127c11 */ /* 0x000fc8000f8010ff */
[----:B------:R-:W-:Y:S01]  /*0440*/  LEA.HI.X R19, R25, UR7, R19, 0x2, P0 ;  /* 0x0000000719137c11 */ /* 0x000fe200080f1413 */
[----:B--2---:R-:W-:Y:S02]  /*0450*/  FFMA R23, R16, R27, R23 ;  /* 0x0000001b10177223 */ /* 0x004fe40000000017 */
[----:B------:R-:W0:Y:S01]  /*0460*/  LDS R16, [R10+0x8] ;  /* 0x000008000a107984 */ /* 0x000e220000000800 */
[----:B------:R-:W-:Y:S06]  /*0470*/  BAR.SYNC.DEFER_BLOCKING 0x0 ;  /* 0x0000000000007b1d */ /* 0x000fec0000010000 */
[----:B------:R-:W2:Y:S04]  /*0480*/  LDG.E R27, desc[UR8][R14.64] ;  /* 0x000000080e1b7981 */ /* 0x000ea8000c1e1900 */
[----:B------:R-:W3:Y:S01]  /*0490*/  LDG.E R19, desc[UR8][R18.64] ;  /* 0x0000000812137981 */ /* 0x000ee2000c1e1900 */
[----:B0-----:R-:W-:Y:S01]  /*04a0*/  FFMA R23, R16, R17, R23 ;  /* 0x0000001110177223 */ /* 0x001fe20000000017 */
[----:B------:R-:W-:-:S04]  /*04b0*/  IADD3 R17, P0, PT, R7, R26, RZ ;  /* 0x0000001a07117210 */ /* 0x000fc80007f1e0ff */
[----:B------:R-:W-:Y:S02]  /*04c0*/  LEA.HI.X.SX32 R29, R26, R11, 0x1, P0 ;  /* 0x0000000b1a1d7211 */ /* 0x000fe400000f0eff */
[----:B------:R-:W-:-:S04]  /*04d0*/  LEA R16, P0, R17, UR4, 0x2 ;  /* 0x0000000411107c11 */ /* 0x000fc8000f8010ff */
[----:B------:R-:W-:Y:S01]  /*04e0*/  LEA.HI.X R17, R17, UR5, R29, 0x2, P0 ;  /* 0x0000000511117c11 */ /* 0x000fe200080f141d */
[----:B--2---:R-:W-:Y:S04]  /*04f0*/  STS [R12], R27 ;  /* 0x0000001b0c007388 */ /* 0x004fe80000000800 */
[----:B---3--:R-:W-:Y:S01]  /*0500*/  STS [R20], R19 ;  /* 0x0000001314007388 */ /* 0x008fe20000000800 */
[----:B------:R-:W-:Y:S06]  /*0510*/  BAR.SYNC.DEFER_BLOCKING 0x0 ;  /* 0x0000000000007b1d */ /* 0x000fec0000010000 */
[----:B------:R-:W-:Y:S04]  /*0520*/  LDS R25, [R10] ;  /* 0x000000000a197984 */ /* 0x000fe80000000800 */
[----:B------:R-:W0:Y:S02]  /*0530*/  LDS.64 R14, [R8] ;  /* 0x00000000080e7984 */ /* 0x000e240000000a00 */
[----:B0-----:R-:W-:-:S02]  /*0540*/  FFMA R23, R14, R25, R23 ;  /* 0x000000190e177223 */ /* 0x001fc40000000017 */
[----:B------:R-:W0:Y:S01]  /*0550*/  LDS R14, [R10+0x8] ;  /* 0x000008000a0e7984 */ /* 0x000e220000000800 */
[----:B------:R-:W-:Y:S01]  /*0560*/  BAR.SYNC.DEFER_BLOCKING 0x0 ;  /* 0x0000000000007b1d */ /* 0x000fe20000010000 */
[----:B------:R-:W-:-:S04]  /*0570*/  IADD3 R25, P0, PT, R9, R24, RZ ;  /* 0x0000001809197210 */ /* 0x000fc80007f1e0ff */
[----:B------:R-:W-:Y:S02]  /*0580*/  LEA.HI.X.SX32 R19, R24, R13, 0x1, P0 ;  /* 0x0000000d18137211 */ /* 0x000fe400000f0eff */
[----:B------:R-:W-:-:S04]  /*0590*/  LEA R18, P0, R25, UR6, 0x2 ;  /* 0x0000000619127c11 */ /* 0x000fc8000f8010ff */
[----:B------:R-:W-:Y:S01]  /*05a0*/  LEA.HI.X R19, R25, UR7, R19, 0x2, P0 ;  /* 0x0000000719137c11 */ /* 0x000fe200080f1413 */
[----:B------:R-:W2:Y:S05]  /*05b0*/  LDG.E R27, desc[UR8][R16.64] ;  /* 0x00000008101b7981 */ /* 0x000eaa000c1e1900 */
[----:B------:R1:W3:Y:S01]  /*05c0*/  LDG.E R19, desc[UR8][R18.64] ;  /* 0x0000000812137981 */ /* 0x0002e2000c1e1900 */
[----:B0-----:R-:W-:Y:S01]  /*05d0*/  FFMA R23, R14, R15, R23 ;  /* 0x0000000f0e177223 */ /* 0x001fe20000000017 */
[----:B------:R-:W-:-:S05]  /*05e0*/  VIADD R14, R26, 0x2 ;  /* 0x000000021a0e7836 */ /* 0x000fca0000000000 */
[----:B------:R-:W-:-:S04]  /*05f0*/  IADD3 R15, P0, PT, R7, R14, RZ ;  /* 0x0000000e070f7210 */ /* 0x000fc80007f1e0ff */
[----:B------:R-:W-:Y:S02]  /*0600*/  LEA.HI.X.SX32 R29, R14, R11, 0x1, P0 ;  /* 0x0000000b0e1d7211 */ /* 0x000fe400000f0eff */
[----:B------:R-:W-:-:S04]  /*0610*/  LEA R14, P0, R15, UR4, 0x2 ;  /* 0x000000040f0e7c11 */ /* 0x000fc8000f8010ff */
[----:B------:R-:W-:Y:S02]  /*0620*/  LEA.HI.X R15, R15, UR5, R29, 0x2, P0 ;  /* 0x000000050f0f7c11 */ /* 0x000fe400080f141d */
[----:B-1----:R-:W-:Y:S01]  /*0630*/  IADD3 R18, P0, PT, R9, R22, RZ ;  /* 0x0000001609127210 */ /* 0x002fe20007f1e0ff */
[----:B--2---:R-:W-:Y:S04]  /*0640*/  STS [R12], R27 ;  /* 0x0000001b0c007388 */ /* 0x004fe80000000800 */
[----:B---3--:R0:W-:Y:S01]  /*0650*/  STS [R20], R19 ;  /* 0x0000001314007388 */ /* 0x0081e20000000800 */
[----:B------:R-:W-:Y:S06]  /*0660*/  BAR.SYNC.DEFER_BLOCKING 0x0 ;  /* 0x0000000000007b1d */ /* 0x000fec0000010000 */
[----:B------:R-:W-:Y:S04]  /*0670*/  LDS R25, [R10] ;  /* 0x000000000a197984 */ /* 0x000fe80000000800 */
[----:B------:R-:W1:Y:S01]  /*0680*/  LDS.64 R16, [R8] ;  /* 0x0000000008107984 */ /* 0x000e620000000a00 */
[----:B0-----:R-:W-:Y:S01]  /*0690*/  LEA.HI.X.SX32 R19, R22, R13, 0x1, P0 ;  /* 0x0000000d16137211 */ /* 0x001fe200000f0eff */
[----:B-1----:R-:W-:-:S02]  /*06a0*/  FFMA R16, R16, R25, R23 ;  /* 0x0000001910107223 */ /* 0x002fc40000000017 */
[----:B------:R-:W0:Y:S01]  /*06b0*/  LDS R23, [R10+0x8] ;  /* 0x000008000a177984 */ /* 0x000e220000000800 */
[----:B------:R-:W-:Y:S06]  /*06c0*/  BAR.SYNC.DEFER_BLOCKING 0x0 ;  /* 0x0000000000007b1d */ /* 0x000fec0000010000 */
[----:B------:R1:W2:Y:S02]  /*06d0*/  LDG.E R25, desc[UR8][R14.64] ;  /* 0x000000080e197981 */ /* 0x0002a4000c1e1900 */
[----:B-1----:R-:W-:-:S04]  /*06e0*/  LEA R14, P0, R18, UR6, 0x2 ;  /* 0x00000006120e7c11 */ /* 0x002fc8000f8010ff */
[----:B------:R-:W-:-:S05]  /*06f0*/  LEA.HI.X R15, R18, UR7, R19, 0x2, P0 ;  /* 0x00000007120f7c11 */ /* 0x000fca00080f1413 */
[----:B------:R-:W3:Y:S01]  /*0700*/  LDG.E R27, desc[UR8][R14.64] ;  /* 0x000000080e1b7981 */ /* 0x000ee2000c1e1900 */
[----:B------:R-:W-:-:S05]  /*0710*/  VIADD R21, R21, 0x4 ;  /* 0x0000000415157836 */ /* 0x000fca0000000000 */
[----:B------:R-:W-:Y:S01]  /*0720*/  ISETP.NE.AND P0, PT, R21, RZ, PT ;  /* 0x000000ff1500720c */ /* 0x000fe20003f05270 */
[----:B0-----:R-:W-:Y:S01]  /*0730*/  FFMA R17, R23, R17, R16 ;  /* 0x0000001117117223 */ /* 0x001fe20000000010 */
[C---:B------:R-:W-:Y:S02]  /*0740*/  IMAD R0, R4.reuse, 0x8, R0 ;  /* 0x0000000804007824 */ /* 0x040fe400078e0200 */
[C---:B------:R-:W-:Y:S02]  /*0750*/  IMAD R28, R4.reuse, 0x8, R28 ;  /* 0x00000008041c7824 */ /* 0x040fe400078e021c */
[----:B------:R-:W-:Y:S02]  /*0760*/  IMAD R24, R4, 0x8, R24 ;  /* 0x0000000804187824 */ /* 0x000fe400078e0218 */
[----:B------:R-:W-:Y:S02]  /*0770*/  VIADD R26, R26, 0x8 ;  /* 0x000000081a1a7836 */ /* 0x000fe40000000000 */
[----:B------:R-:W-:Y:S01]  /*0780*/  IMAD R22, R4, 0x8, R22 ;  /* 0x0000000804167824 */ /* 0x000fe200078e0216 */
[----:B--2---:R-:W-:Y:S04]  /*0790*/  STS [R12], R25 ;  /* 0x000000190c007388 */ /* 0x004fe80000000800 */
[----:B---3--:R-:W-:Y:S01]  /*07a0*/  STS [R20], R27 ;  /* 0x0000001b14007388 */ /* 0x008fe20000000800 */
[----:B------:R-:W-:Y:S06]  /*07b0*/  BAR.SYNC.DEFER_BLOCKING 0x0 ;  /* 0x0000000000007b1d */ /* 0x000fec0000010000 */
[----:B------:R-:W-:Y:S04]  /*07c0*/  LDS R29, [R10] ;  /* 0x000000000a1d7984 */ /* 0x000fe80000000800 */
[----:B------:R-:W0:Y:S04]  /*07d0*/  LDS.64 R18, [R8] ;  /* 0x0000000008127984 */ /* 0x000e280000000a00 */
[----:B------:R-:W1:Y:S01]  /*07e0*/  LDS R25, [R10+0x8] ;  /* 0x000008000a197984 */ /* 0x000e620000000800 */
[----:B0-----:R-:W-:-:S04]  /*07f0*/  FFMA R18, R18, R29, R17 ;  /* 0x0000001d12127223 */ /* 0x001fc80000000011 */
[----:B-1----:R-:W-:Y:S01]  /*0800*/  FFMA R23, R25, R19, R18 ;  /* 0x0000001319177223 */ /* 0x002fe20000000012 */
[----:B------:R-:W-:Y:S06]  /*0810*/  BAR.SYNC.DEFER_BLOCKING 0x0 ;  /* 0x0000000000007b1d */ /* 0x000fec0000010000 */
[----:B------:R-:W-:Y:S05]  /*0820*/  @P0 BRA `(.L_x_2) ;  /* 0xfffffff800a40947 */ /* 0x000fea000383ffff */
[----:B------:R-:W-:-:S07]  /*0830*/  LOP3.LUT R0, R6, 0x3ffffffc, RZ, 0xc0, !PT ;  /* 0x3ffffffc06007812 */ /* 0x000fce00078ec0ff */
.L_x_1:
[----:B------:R-:W-:-:S13]  /*0840*/  LOP3.LUT P0, R14, R6, 0x3, RZ, 0xc0, !PT ;  /* 0x00000003060e7812 */ /* 0x000fda000780c0ff */
[----:B------:R-:W-:Y:S05]  /*0850*/  @!P0 BRA `(.L_x_0) ;  /* 0x0000000400308947 */ /* 0x000fea0003800000 */
[----:B------:R-:W-:Y:S01]  /*0860*/  ISETP.NE.AND P1, PT, R14, 0x1, PT ;  /* 0x000000010e00780c */ /* 0x000fe20003f25270 */
[----:B------:R-:W-:Y:S01]  /*0870*/  IMAD.SHL.U32 R4, R4, 0x2, RZ ;  /* 0x0000000204047824 */ /* 0x000fe200078e00ff */
[----:B------:R-:W-:-:S04]  /*0880*/  LOP3.LUT R6, R6, 0x1, RZ, 0xc0, !PT ;  /* 0x0000000106067812 */ /* 0x000fc800078ec0ff */
[----:B------:R-:W-:-:S07]  /*0890*/  ISETP.NE.U32.AND P0, PT, R6, 0x1, PT ;  /* 0x000000010600780c */ /* 0x000fce0003f05070 */
[----:B------:R-:W-:Y:S06]  /*08a0*/  @!P1 BRA `(.L_x_3) ;  /* 0x0000000000b89947 */ /* 0x000fec0003800000 */
[----:B------:R-:W0:Y:S01]  /*08b0*/  LDCU.64 UR4, c[0x0][0x390] ;  /* 0x00007200ff0477ac */ /* 0x000e220008000a00 */
[C---:B------:R-:W-:Y:S02]  /*08c0*/  IMAD.SHL.U32 R6, R0.reuse, 0x2, RZ ;  /* 0x0000000200067824 */ /* 0x040fe400078e00ff */
[----:B------:R-:W-:Y:S01]  /*08d0*/  IMAD R14, R0, R4, R3 ;  /* 0x00000004000e7224 */ /* 0x000fe200078e0203 */
[----:B------:R-:W1:Y:S01]  /*08e0*/  LDCU.64 UR6, c[0x0][0x3a8] ;  /* 0x00007500ff0677ac */ /* 0x000e620008000a00 */
[----:B------:R-:W-:-:S03]  /*08f0*/  IMAD R6, R2, R5, R6 ;  /* 0x0000000502067224 */ /* 0x000fc600078e0206 */
[----:B------:R-:W-:Y:S02]  /*0900*/  IADD3 R15, P1, PT, R9, R14, RZ ;  /* 0x0000000e090f7210 */ /* 0x000fe40007f3e0ff */
[----:B------:R-:W-:Y:S02]  /*0910*/  IADD3 R17, P2, PT, R7, R6, RZ ;  /* 0x0000000607117210 */ /* 0x000fe40007f5e0ff */
[----:B------:R-:W-:Y:S02]  /*0920*/  LEA.HI.X.SX32 R18, R14, R13, 0x1, P1 ;  /* 0x0000000d0e127211 */ /* 0x000fe400008f0eff */
[----:B------:R-:W-:Y:S02]  /*0930*/  LEA.HI.X.SX32 R22, R6, R11, 0x1, P2 ;  /* 0x0000000b06167211 */ /* 0x000fe400010f0eff */
[----:B0-----:R-:W-:Y:S02]  /*0940*/  LEA R16, P2, R17, UR4, 0x2 ;  /* 0x0000000411107c11 */ /* 0x001fe4000f8410ff */
[----:B-1----:R-:W-:-:S02]  /*0950*/  LEA R24, P1, R15, UR6, 0x2 ;  /* 0x000000060f187c11 */ /* 0x002fc4000f8210ff */
[----:B------:R-:W-:Y:S02]  /*0960*/  LEA.HI.X R17, R17, UR5, R22, 0x2, P2 ;  /* 0x0000000511117c11 */ /* 0x000fe400090f1416 */
[----:B------:R-:W-:-:S03]  /*0970*/  LEA.HI.X R25, R15, UR7, R18, 0x2, P1 ;  /* 0x000000070f197c11 */ /* 0x000fc600088f1412 */
[----:B------:R-:W2:Y:S04]  /*0980*/  LDG.E R21, desc[UR8][R16.64] ;  /* 0x0000000810157981 */ /* 0x000ea8000c1e1900 */
[----:B------:R-:W3:Y:S01]  /*0990*/  LDG.E R25, desc[UR8][R24.64] ;  /* 0x0000000818197981 */ /* 0x000ee2000c1e1900 */
[----:B------:R-:W-:Y:S02]  /*09a0*/  VIADD R6, R6, 0x2 ;  /* 0x0000000206067836 */ /* 0x000fe40000000000 */
[----:B------:R-:W-:-:S03]  /*09b0*/  IMAD.IADD R14, R4, 0x1, R14 ;  /* 0x00000001040e7824 */ /* 0x000fc600078e020e */
[----:B------:R-:W-:Y:S02]  /*09c0*/  IADD3 R19, P2, PT, R7, R6, RZ ;  /* 0x0000000607137210 */ /* 0x000fe40007f5e0ff */
[----:B------:R-:W-:Y:S02]  /*09d0*/  IADD3 R15, P1, PT, R9, R14, RZ ;  /* 0x0000000e090f7210 */ /* 0x000fe40007f3e0ff */
[----:B------:R-:W-:Y:S02]  /*09e0*/  LEA.HI.X.SX32 R6, R6, R11, 0x1, P2 ;  /* 0x0000000b06067211 */ /* 0x000fe400010f0eff */
[C---:B------:R-:W-:Y:S02]  /*09f0*/  LEA R18, P2, R19.reuse, UR4, 0x2 ;  /* 0x0000000413127c11 */ /* 0x040fe4000f8410ff */
[----:B------:R-:W-:Y:S02]  /*0a00*/  LEA.HI.X.SX32 R22, R14, R13, 0x1, P1 ;  /* 0x0000000d0e167211 */ /* 0x000fe400008f0eff */
[----:B------:R-:W-:-:S02]  /*0a10*/  LEA.HI.X R19, R19, UR5, R6, 0x2, P2 ;  /* 0x0000000513137c11 */ /* 0x000fc400090f1406 */
[----:B------:R-:W-:-:S04]  /*0a20*/  LEA R14, P1, R15, UR6, 0x2 ;  /* 0x000000060f0e7c11 */ /* 0x000fc8000f8210ff */
[----:B------:R-:W-:Y:S01]  /*0a30*/  LEA.HI.X R15, R15, UR7, R22, 0x2, P1 ;  /* 0x000000070f0f7c11 */ /* 0x000fe200088f1416 */
[----:B--2---:R-:W-:Y:S04]  /*0a40*/  STS [R12], R21 ;  /* 0x000000150c007388 */ /* 0x004fe80000000800 */
[----:B---3--:R-:W-:Y:S01]  /*0a50*/  STS [R20], R25 ;  /* 0x0000001914007388 */ /* 0x008fe20000000800 */
[----:B------:R-:W-:Y:S06]  /*0a60*/  BAR.SYNC.DEFER_BLOCKING 0x0 ;  /* 0x0000000000007b1d */ /* 0x000fec0000010000 */
[----:B------:R-:W-:Y:S04]  /*0a70*/  LDS R6, [R10] ;  /* 0x000000000a067984 */ /* 0x000fe80000000800 */
[----:B------:R-:W-:Y:S04]  /*0a80*/  LDS R27, [R10+0x8] ;  /* 0x000008000a1b7984 */ /* 0x000fe80000000800 */
[----:B------:R-:W0:Y:S01]  /*0a90*/  LDS.64 R16, [R8] ;  /* 0x0000000008107984 */ /* 0x000e220000000a00 */
[----:B------:R-:W-:Y:S06]  /*0aa0*/  BAR.SYNC.DEFER_BLOCKING 0x0 ;  /* 0x0000000000007b1d */ /* 0x000fec0000010000 */
[----:B------:R-:W2:Y:S04]  /*0ab0*/  LDG.E R19, desc[UR8][R18.64] ;  /* 0x0000000812137981 */ /* 0x000ea8000c1e1900 */
[----:B------:R-:W3:Y:S01]  /*0ac0*/  LDG.E R15, desc[UR8][R14.64] ;  /* 0x000000080e0f7981 */ /* 0x000ee2000c1e1900 */
[----:B------:R-:W-:-:S02]  /*0ad0*/  VIADD R0, R0, 0x2 ;  /* 0x0000000200007836 */ /* 0x000fc40000000000 */
[----:B0-----:R-:W-:-:S04]  /*0ae0*/  FFMA R6, R16, R6, R23 ;  /* 0x0000000610067223 */ /* 0x001fc80000000017 */
[----:B------:R-:W-:Y:S01]  /*0af0*/  FFMA R17, R27, R17, R6 ;  /* 0x000000111b117223 */ /* 0x000fe20000000006 */
        /* <DEDUP_REMOVED lines=9> */
.L_x_3:
[----:B------:R-:W-:Y:S05]  /*0b90*/  @P0 BRA `(.L_x_0) ;  /* 0x0000000000600947 */ /* 0x000fea0003800000 */
[----:B------:R-:W0:Y:S01]  /*0ba0*/  LDCU.64 UR4, c[0x0][0x390] ;  /* 0x00007200ff0477ac */ /* 0x000e220008000a00 */
[----:B------:R-:W-:Y:S02]  /*0bb0*/  IMAD.SHL.U32 R6, R0, 0x2, RZ ;  /* 0x0000000200067824 */ /* 0x000fe400078e00ff */
        /* <DEDUP_REMOVED lines=10> */
[----:B------:R-:W-:-:S04]  /*0c60*/  LEA.HI.X R7, R9, UR7, R0, 0x2, P1 ;  /* 0x0000000709077c11 */ /* 0x000fc800088f1400 */
[----:B------:R-:W2:Y:S04]  /*0c70*/  LDG.E R5, desc[UR8][R4.64] ;  /* 0x0000000804057981 */ /* 0x000ea8000c1e1900 */
[----:B------:R-:W3:Y:S04]  /*0c80*/  LDG.E R7, desc[UR8][R6.64] ;  /* 0x0000000806077981 */ /* 0x000ee8000c1e1900 */
        /* <DEDUP_REMOVED lines=9> */
.L_x_0:
[----:B------:R-:W0:Y:S01]  /*0d20*/  S2R R5, SR_TID.Y ;  /* 0x0000000000057919 */ /* 0x000e220000002200 */
[----:B------:R-:W1:Y:S01]  /*0d30*/  LDCU UR4, c[0x0][0x3b8] ;  /* 0x00007700ff0477ac */ /* 0x000e620008000800 */
[----:B------:R-:W0:Y:S01]  /*0d40*/  S2R R0, SR_TID.X ;  /* 0x0000000000007919 */ /* 0x000e220000002100 */
[----:B------:R-:W2:Y:S01]  /*0d50*/  LDCU.64 UR6, c[0x0][0x3c0] ;  /* 0x00007800ff0677ac */ /* 0x000ea20008000a00 */
[----:B-1----:R-:W-:Y:S02]  /*0d60*/  IMAD R2, R2, UR4, R3 ;  /* 0x0000000402027c24 */ /* 0x002fe4000f8e0203 */
[----:B0-----:R-:W-:-:S05]  /*0d70*/  IMAD R5, R5, UR4, R0 ;  /* 0x0000000405057c24 */ /* 0x001fca000f8e0200 */
[----:B------:R-:W-:Y:S02]  /*0d80*/  SHF.R.S32.HI R3, RZ, 0x1f, R5 ;  /* 0x0000001fff037819 */ /* 0x000fe40000011405 */
[----:B------:R-:W-:-:S04]  /*0d90*/  IADD3 R5, P0, PT, R2, R5, RZ ;  /* 0x0000000502057210 */ /* 0x000fc80007f1e0ff */
[----:B------:R-:W-:Y:S02]  /*0da0*/  LEA.HI.X.SX32 R0, R2, R3, 0x1, P0 ;  /* 0x0000000302007211 */ /* 0x000fe400000f0eff */
[----:B--2---:R-:W-:-:S04]  /*0db0*/  LEA R2, P0, R5, UR6, 0x2 ;  /* 0x0000000605027c11 */ /* 0x004fc8000f8010ff */
[----:B------:R-:W-:-:S05]  /*0dc0*/  LEA.HI.X R3, R5, UR7, R0, 0x2, P0 ;  /* 0x0000000705037c11 */ /* 0x000fca00080f1400 */
[----:B------:R-:W-:Y:S01]  /*0dd0*/  STG.E desc[UR8][R2.64], R23 ;  /* 0x0000001702007986 */ /* 0x000fe2000c101908 */
[----:B------:R-:W-:Y:S05]  /*0de0*/  EXIT ;  /* 0x000000000000794d */ /* 0x000fea0003800000 */
.L_x_4:
[----:B------:R-:W-:-:S00]  /*0df0*/  BRA `(.L_x_4) ;  /* 0xfffffffc00fc7947 */ /* 0x000fc0000383ffff */
[----:B------:R-:W-:-:S00]  /*0e00*/  NOP ;  /* 0x0000000000007918 */ /* 0x000fc00000000000 */
[----:B------:R-:W-:-:S00]  /*0e10*/  NOP ;  /* 0x0000000000007918 */ /* 0x000fc00000000000 */
[----:B------:R-:W-:-:S00]  /*0e20*/  NOP ;  /* 0x0000000000007918 */ /* 0x000fc00000000000 */
[----:B------:R-:W-:-:S00]  /*0e30*/  NOP ;  /* 0x0000000000007918 */ /* 0x000fc00000000000 */
[----:B------:R-:W-:-:S00]  /*0e40*/  NOP ;  /* 0x0000000000007918 */ /* 0x000fc00000000000 */
[----:B------:R-:W-:-:S00]  /*0e50*/  NOP ;  /* 0x0000000000007918 */ /* 0x000fc00000000000 */
[----:B------:R-:W-:-:S00]  /*0e60*/  NOP ;  /* 0x0000000000007918 */ /* 0x000fc00000000000 */
[----:B------:R-:W-:-:S00]  /*0e70*/  NOP ;  /* 0x0000000000007918 */ /* 0x000fc00000000000 */
.L_x_5:


//--------------------- .nv.shared._Z6matmul3matS_S_ --------------------------
	.section	.nv.shared._Z6matmul3matS_S_,"aw",@nobits
	.sectionflags	@""
	.align	4
.nv.shared._Z6matmul3matS_S_:
	.zero		1056


//--------------------- .nv.shared.reserved.0     --------------------------
	.section	.nv.shared.reserved.0,"aw",@nobits
	.weak		__nv_reservedSMEM_offset_0_alias
	.size		__nv_reservedSMEM_offset_0_alias, 0, 64
	.other		__nv_reservedSMEM_offset_0_alias,@"STO_CUDA_RESERVED_SHARED STV_DEFAULT"
__nv_reservedSMEM_offset_0_alias:
	.zero		0
	.zero		64


//--------------------- .nv.constant0._Z6matmul3matS_S_ --------------------------
	.section	.nv.constant0._Z6matmul3matS_S_,"a",@progbits
	.sectionflags	@""
	.align	4
.nv.constant0._Z6matmul3matS_S_:
	.zero		968


//--------------------- SYMBOLS --------------------------

	.type		.nv.reservedSmem.offset0,@object
	.size		.nv.reservedSmem.offset0,0x4
	.type		.nv.reservedSmem.cap,@object
	.size		.nv.reservedSmem.cap,0x4
